//
// Generated by NVIDIA NVVM Compiler
//
// Compiler Build ID: CL-36424714
// Cuda compilation tools, release 13.0, V13.0.88
// Based on NVVM 20.0.0
//

.version 9.0
.target sm_100
.address_size 64

	// .globl	_Z9say_hellov
.extern .func  (.param .b32 func_retval0) vprintf
(
	.param .b64 vprintf_param_0,
	.param .b64 vprintf_param_1
)
;
.global .align 1 .b8 $str[39] = {72, 101, 108, 108, 111, 44, 32, 87, 111, 114, 108, 100, 32, 102, 114, 111, 109, 32, 71, 80, 85, 32, 116, 104, 114, 101, 97, 100, 32, 105, 100, 120, 58, 32, 37, 100, 33, 10};

.visible .entry _Z9say_hellov()
{
	.local .align 8 .b8 	__local_depot0[8];
	.reg .b64 	%SP;
	.reg .b64 	%SPL;
	.reg .b32 	%r<4>;
	.reg .b64 	%rd<5>;

	mov.u64 	%SPL, __local_depot0;
	cvta.local.u64 	%SP, %SPL;
	add.u64 	%rd1, %SP, 0;
	add.u64 	%rd2, %SPL, 0;
	mov.u32 	%r1, %tid.x;
	st.local.u32 	[%rd2], %r1;
	mov.u64 	%rd3, $str;
	cvta.global.u64 	%rd4, %rd3;
	{ // callseq 0, 0
	.param .b64 param0;
	st.param.b64 	[param0], %rd4;
	.param .b64 param1;
	st.param.b64 	[param1], %rd1;
	.param .b32 retval0;
	call.uni (retval0), 
	vprintf, 
	(
	param0, 
	param1
	);
	ld.param.b32 	%r2, [retval0];
	} // callseq 0
	ret;

}


// ===== COMPILED SASS (sm_100) =====

	.target	sm_100

	.elftype	@"ET_EXEC"


//--------------------- .note.nv.tkinfo           --------------------------
	.section	.note.nv.tkinfo,"",@"SHT_NOTE"
	.sectionflags	@"SHF_NOTE_NV_TKINFO"
	.tkinfo
        /*0018*/ 	.word	0x00000002
        /*0030*/ 	.string	""
        /*0030*/ 	.string	"ptxas"
        /*0030*/ 	.string	"Cuda compilation tools, release 13.0, V13.0.88"
        /*0030*/ 	.string	"Build cuda_13.0.r13.0/compiler.36424714_0"
        /*0030*/ 	.string	"-arch sm_100 -m 64 "



//--------------------- .note.nv.cuinfo           --------------------------
	.section	.note.nv.cuinfo,"",@"SHT_NOTE"
	.sectionflags	@"SHF_NOTE_NV_CUINFO"
        /*0018*/ 	.short	0x0002
        /*001a*/ 	.short	0x0064
        /*001c*/ 	.short	0x0082
	.zero		2


//--------------------- .nv.info                  --------------------------
	.section	.nv.info,"",@"SHT_CUDA_INFO"
	.align	4


	//----- nvinfo : EIATTR_REGCOUNT
	.align		4
        /*0000*/ 	.byte	0x04, 0x2f
        /*0002*/ 	.short	(.L_2 - .L_1)
	.align		4
.L_1:
        /*0004*/ 	.word	index@(_Z9say_hellov)
        /*0008*/ 	.word	0x00000018


	//----- nvinfo : EIATTR_FRAME_SIZE
	.align		4
.L_2:
        /*000c*/ 	.byte	0x04, 0x11
        /*000e*/ 	.short	(.L_4 - .L_3)
	.align		4
.L_3:
        /*0010*/ 	.word	index@(_Z9say_hellov)
        /*0014*/ 	.word	0x00000008


	//----- nvinfo : EIATTR_MIN_STACK_SIZE
	.align		4
.L_4:
        /*0018*/ 	.byte	0x04, 0x12
        /*001a*/ 	.short	(.L_6 - .L_5)
	.align		4
.L_5:
        /*001c*/ 	.word	index@(_Z9say_hellov)
        /*0020*/ 	.word	0x00000008
.L_6:


//--------------------- .nv.compat                --------------------------
	.section	.nv.compat,"",@"SHT_CUDA_COMPAT_INFO"
	.align	4
        /*0000*/ 	.byte	0x02, 0x09, 0x00, 0x00, 0x02, 0x02, 0x01, 0x00, 0x02, 0x05, 0x05, 0x00, 0x03, 0x07, 0x01, 0x01
        /*0010*/ 	.byte	0x02, 0x03, 0x00, 0x00, 0x02, 0x06, 0x01, 0x00, 0x04, 0x0b, 0x08, 0x00, 0x09, 0x00, 0x00, 0x00
        /*0020*/ 	.byte	0x00, 0x00, 0x00, 0x00


//--------------------- .nv.info._Z9say_hellov    --------------------------
	.section	.nv.info._Z9say_hellov,"",@"SHT_CUDA_INFO"
	.sectionflags	@""
	.align	4


	//----- nvinfo : EIATTR_CUDA_API_VERSION
	.align		4
        /*0000*/ 	.byte	0x04, 0x37
        /*0002*/ 	.short	(.L_8 - .L_7)
.L_7:
        /*0004*/ 	.word	0x00000082


	//----- nvinfo : EIATTR_SPARSE_MMA_MASK
	.align		4
.L_8:
        /*0008*/ 	.byte	0x03, 0x50
        /*000a*/ 	.short	0x0000


	//----- nvinfo : EIATTR_MAXREG_COUNT
	.align		4
        /*000c*/ 	.byte	0x03, 0x1b
        /*000e*/ 	.short	0x00ff


	//----- nvinfo : EIATTR_EXTERNS
	.align		4
        /*0010*/ 	.byte	0x04, 0x0f
        /*0012*/ 	.short	(.L_10 - .L_9)


	//   ....[0]....
	.align		4
.L_9:
        /*0014*/ 	.word	index@(vprintf)


	//----- nvinfo : EIATTR_MERCURY_ISA_VERSION
	.align		4
.L_10:
        /*0018*/ 	.byte	0x03, 0x5f
        /*001a*/ 	.short	0x0101


	//----- nvinfo : EIATTR_VRC_CTA_INIT_COUNT
	.align		4
        /*001c*/ 	.byte	0x02, 0x4a
	.zero		1
	.zero		1


	//----- nvinfo : EIATTR_SYSCALL_OFFSETS
	.align		4
        /*0020*/ 	.byte	0x04, 0x46
        /*0022*/ 	.short	(.L_12 - .L_11)


	//   ....[0]....
.L_11:
        /*0024*/ 	.word	0x000000e0


	//----- nvinfo : EIATTR_EXIT_INSTR_OFFSETS
	.align		4
.L_12:
        /*0028*/ 	.byte	0x04, 0x1c
        /*002a*/ 	.short	(.L_14 - .L_13)


	//   ....[0]....
.L_13:
        /*002c*/ 	.word	0x000000f0


	//----- nvinfo : EIATTR_SW_WAR
	.align		4
.L_14:
        /*0030*/ 	.byte	0x04, 0x36
        /*0032*/ 	.short	(.L_16 - .L_15)
.L_15:
        /*0034*/ 	.word	0x00000008
.L_16:


//--------------------- .nv.callgraph             --------------------------
	.section	.nv.callgraph,"",@"SHT_CUDA_CALLGRAPH"
	.align	4
	.sectionentsize	8
	.align		4
        /*0000*/ 	.word	0x00000000
	.align		4
        /*0004*/ 	.word	0xffffffff
	.align		4
        /*0008*/ 	.word	index@(_Z9say_hellov)
	.align		4
        /*000c*/ 	.word	index@(vprintf)
	.align		4
        /*0010*/ 	.word	0x00000000
	.align		4
        /*0014*/ 	.word	0xfffffffe
	.align		4
        /*0018*/ 	.word	0x00000000
	.align		4
        /*001c*/ 	.word	0xfffffffd
	.align		4
        /*0020*/ 	.word	0x00000000
	.align		4
        /*0024*/ 	.word	0xfffffffc


//--------------------- .nv.constant4             --------------------------
	.section	.nv.constant4,"a",@progbits
	.align	8
	.align		8
.nv.constant4:
        /*0000*/ 	.dword	vprintf
	.align		8
        /*0008*/ 	.dword	$str


//--------------------- .text._Z9say_hellov       --------------------------
	.section	.text._Z9say_hellov,"ax",@progbits
	.align	128
        .global         _Z9say_hellov
        .type           _Z9say_hellov,@function
        .size           _Z9say_hellov,(.L_x_2 - _Z9say_hellov)
        .other          _Z9say_hellov,@"STO_CUDA_ENTRY STV_DEFAULT"
_Z9say_hellov:
.text._Z9say_hellov:
[----:B------:R-:W0:Y:S01]  /*0000*/  LDC R1, c[0x0][0x37c] ;  /* 0x0000df00ff017b82 */ /* 0x000e220000000800 */
[----:B------:R-:W1:Y:S01]  /*0010*/  S2R R8, SR_TID.X ;  /* 0x0000000000087919 */ /* 0x000e620000002100 */
[----:B0-----:R-:W-:Y:S01]  /*0020*/  VIADD R1, R1, 0xfffffff8 ;  /* 0xfffffff801017836 */ /* 0x001fe20000000000 */
[----:B------:R-:W-:Y:S01]  /*0030*/  MOV R0, 0x0 ;  /* 0x0000000000007802 */ /* 0x000fe20000000f00 */
[----:B------:R-:W0:Y:S04]  /*0040*/  LDCU UR4, c[0x0][0x2f8] ;  /* 0x00005f00ff0477ac */ /* 0x000e280008000800 */
[----:B------:R2:W3:Y:S01]  /*0050*/  LDC.64 R2, c[0x4][R0] ;  /* 0x0100000000027b82 */ /* 0x0004e20000000a00 */
[----:B------:R-:W4:Y:S01]  /*0060*/  LDCU.64 UR6, c[0x4][0x8] ;  /* 0x01000100ff0677ac */ /* 0x000f220008000a00 */
[----:B------:R-:W5:Y:S01]  /*0070*/  LDCU UR5, c[0x0][0x2fc] ;  /* 0x00005f80ff0577ac */ /* 0x000f620008000800 */
[----:B0-----:R-:W-:Y:S01]  /*0080*/  IADD3 R6, P0, PT, R1, UR4, RZ ;  /* 0x0000000401067c10 */ /* 0x001fe2000ff1e0ff */
[----:B----4-:R-:W-:Y:S01]  /*0090*/  IMAD.U32 R4, RZ, RZ, UR6 ;  /* 0x00000006ff047e24 */ /* 0x010fe2000f8e00ff */
[----:B------:R-:W-:-:S03]  /*00a0*/  MOV R5, UR7 ;  /* 0x0000000700057c02 */ /* 0x000fc60008000f00 */
[----:B-----5:R-:W-:Y:S01]  /*00b0*/  IMAD.X R7, RZ, RZ, UR5, P0 ;  /* 0x00000005ff077e24 */ /* 0x020fe200080e06ff */
[----:B-1----:R2:W-:Y:S07]  /*00c0*/  STL [R1], R8 ;  /* 0x0000000801007387 */ /* 0x0025ee0000100800 */
[----:B------:R-:W-:-:S07]  /*00d0*/  LEPC R20, `(.L_x_0) ;  /* 0x000000001014794e */ /* 0x000fce0000000000 */
[----:B--23--:R-:W-:Y:S05]  /*00e0*/  CALL.ABS.NOINC R2 ;  /* 0x0000000002007343 */ /* 0x00cfea0003c00000 */
.L_x_0:
[----:B------:R-:W-:Y:S05]  /*00f0*/  EXIT ;  /* 0x000000000000794d */ /* 0x000fea0003800000 */
.L_x_1:
[----:B------:R-:W-:-:S00]  /*0100*/  BRA `(.L_x_1) ;  /* 0xfffffffc00fc7947 */ /* 0x000fc0000383ffff */
[----:B------:R-:W-:-:S00]  /*0110*/  NOP ;  /* 0x0000000000007918 */ /* 0x000fc00000000000 */
        /* <DEDUP_REMOVED lines=14> */
.L_x_2:


//--------------------- .nv.global.init           --------------------------
	.section	.nv.global.init,"aw",@progbits
.nv.global.init:
	.type		$str,@object
	.size		$str,(.L_0 - $str)
$str:
        /*0000*/ 	.byte	0x48, 0x65, 0x6c, 0x6c, 0x6f, 0x2c, 0x20, 0x57, 0x6f, 0x72, 0x6c, 0x64, 0x20, 0x66, 0x72, 0x6f
        /*0010*/ 	.byte	0x6d, 0x20, 0x47, 0x50, 0x55, 0x20, 0x74, 0x68, 0x72, 0x65, 0x61, 0x64, 0x20, 0x69, 0x64, 0x78
        /*0020*/ 	.byte	0x3a, 0x20, 0x25, 0x64, 0x21, 0x0a, 0x00
.L_0:


//--------------------- .nv.shared.reserved.0     --------------------------
	.section	.nv.shared.reserved.0,"aw",@nobits
	.weak		__nv_reservedSMEM_offset_0_alias
	.size		__nv_reservedSMEM_offset_0_alias, 0, 64
	.other		__nv_reservedSMEM_offset_0_alias,@"STO_CUDA_RESERVED_SHARED STV_DEFAULT"
__nv_reservedSMEM_offset_0_alias:
	.zero		0
	.zero		64


//--------------------- .nv.constant0._Z9say_hellov --------------------------
	.section	.nv.constant0._Z9say_hellov,"a",@progbits
	.sectionflags	@""
	.align	4
.nv.constant0._Z9say_hellov:
	.zero		896


//--------------------- SYMBOLS --------------------------

	.type		.nv.reservedSmem.offset0,@object
	.size		.nv.reservedSmem.offset0,0x4
	.type		vprintf,@function
